	.headerflags	@"EF_CUDA_TEXMODE_UNIFIED EF_CUDA_64BIT_ADDRESS EF_CUDA_ACCELERATORS EF_CUDA_SM90 EF_CUDA_VIRTUAL_SM(EF_CUDA_SM90)"
	.elftype	@"ET_EXEC"


//--------------------- .nv.info                  --------------------------
	.section	.nv.info,"",@"SHT_CUDA_INFO"
	.align	4


	//----- nvinfo : EIATTR_REGCOUNT
	.align		4
        /*0000*/ 	.byte	0x04, 0x2f
        /*0002*/ 	.short	(.L_1 - .L_0)
	.align		4
.L_0:
        /*0004*/ 	.word	index@(triton_poi_fused_max_pool2d_with_indices_2)
        /*0008*/ 	.word	0x0000001d


	//----- nvinfo : EIATTR_MIN_STACK_SIZE
	.align		4
.L_1:
        /*000c*/ 	.byte	0x04, 0x12
        /*000e*/ 	.short	(.L_3 - .L_2)
	.align		4
.L_2:
        /*0010*/ 	.word	index@(triton_poi_fused_max_pool2d_with_indices_2)
        /*0014*/ 	.word	0x00000000


	//----- nvinfo : EIATTR_FRAME_SIZE
	.align		4
.L_3:
        /*0018*/ 	.byte	0x04, 0x11
        /*001a*/ 	.short	(.L_5 - .L_4)
	.align		4
.L_4:
        /*001c*/ 	.word	index@(triton_poi_fused_max_pool2d_with_indices_2)
        /*0020*/ 	.word	0x00000000


	//----- nvinfo : EIATTR_MIN_STACK_SIZE
	.align		4
.L_5:
        /*0024*/ 	.byte	0x04, 0x12
        /*0026*/ 	.short	(.L_7 - .L_6)
	.align		4
.L_6:
        /*0028*/ 	.word	index@(triton_poi_fused_max_pool2d_with_indices_2)
        /*002c*/ 	.word	0x00000000
.L_7:


//--------------------- .nv.info.triton_poi_fused_max_pool2d_with_indices_2 --------------------------
	.section	.nv.info.triton_poi_fused_max_pool2d_with_indices_2,"",@"SHT_CUDA_INFO"
	.sectionflags	@""
	.align	4


	//----- nvinfo : EIATTR_CUDA_API_VERSION
	.align		4
        /*0000*/ 	.byte	0x04, 0x37
        /*0002*/ 	.short	(.L_9 - .L_8)
.L_8:
        /*0004*/ 	.word	0x0000007c


	//----- nvinfo : EIATTR_KPARAM_INFO
	.align		4
.L_9:
        /*0008*/ 	.byte	0x04, 0x17
        /*000a*/ 	.short	(.L_11 - .L_10)
.L_10:
        /*000c*/ 	.word	0x00000000
        /*0010*/ 	.short	0x0003
        /*0012*/ 	.short	0x0018
        /*0014*/ 	.byte	0x00, 0xf0, 0x11, 0x00


	//----- nvinfo : EIATTR_KPARAM_INFO
	.align		4
.L_11:
        /*0018*/ 	.byte	0x04, 0x17
        /*001a*/ 	.short	(.L_13 - .L_12)
.L_12:
        /*001c*/ 	.word	0x00000000
        /*0020*/ 	.short	0x0002
        /*0022*/ 	.short	0x0010
        /*0024*/ 	.byte	0x00, 0xf4, 0x21, 0x00


	//----- nvinfo : EIATTR_KPARAM_INFO
	.align		4
.L_13:
        /*0028*/ 	.byte	0x04, 0x17
        /*002a*/ 	.short	(.L_15 - .L_14)
.L_14:
        /*002c*/ 	.word	0x00000000
        /*0030*/ 	.short	0x0001
        /*0032*/ 	.short	0x0008
        /*0034*/ 	.byte	0x00, 0xf4, 0x21, 0x00


	//----- nvinfo : EIATTR_KPARAM_INFO
	.align		4
.L_15:
        /*0038*/ 	.byte	0x04, 0x17
        /*003a*/ 	.short	(.L_17 - .L_16)
.L_16:
        /*003c*/ 	.word	0x00000000
        /*0040*/ 	.short	0x0000
        /*0042*/ 	.short	0x0000
        /*0044*/ 	.byte	0x00, 0xf4, 0x21, 0x00


	//----- nvinfo : EIATTR_SPARSE_MMA_MASK
	.align		4
.L_17:
        /*0048*/ 	.byte	0x03, 0x50
        /*004a*/ 	.short	0x0000


	//----- nvinfo : EIATTR_MAXREG_COUNT
	.align		4
        /*004c*/ 	.byte	0x03, 0x1b
        /*004e*/ 	.short	0x00ff


	//----- nvinfo : EIATTR_EXIT_INSTR_OFFSETS
	.align		4
        /*0050*/ 	.byte	0x04, 0x1c
        /*0052*/ 	.short	(.L_19 - .L_18)


	//   ....[0]....
.L_18:
        /*0054*/ 	.word	0x00000d50


	//----- nvinfo : EIATTR_REQNTID
	.align		4
.L_19:
        /*0058*/ 	.byte	0x04, 0x10
        /*005a*/ 	.short	(.L_21 - .L_20)
.L_20:
        /*005c*/ 	.word	0x00000080
        /*0060*/ 	.word	0x00000001
        /*0064*/ 	.word	0x00000001


	//----- nvinfo : EIATTR_CBANK_PARAM_SIZE
	.align		4
.L_21:
        /*0068*/ 	.byte	0x03, 0x19
        /*006a*/ 	.short	0x001c


	//----- nvinfo : EIATTR_PARAM_CBANK
	.align		4
        /*006c*/ 	.byte	0x04, 0x0a
        /*006e*/ 	.short	(.L_23 - .L_22)
	.align		4
.L_22:
        /*0070*/ 	.word	index@(.nv.constant0.triton_poi_fused_max_pool2d_with_indices_2)
        /*0074*/ 	.short	0x0210
        /*0076*/ 	.short	0x001c


	//----- nvinfo : EIATTR_SW_WAR
	.align		4
.L_23:
        /*0078*/ 	.byte	0x04, 0x36
        /*007a*/ 	.short	(.L_25 - .L_24)
.L_24:
        /*007c*/ 	.word	0x00000008
.L_25:


//--------------------- .nv.callgraph             --------------------------
	.section	.nv.callgraph,"",@"SHT_CUDA_CALLGRAPH"
	.align	4
	.sectionentsize	8
	.align		4
        /*0000*/ 	.word	0x00000000
	.align		4
        /*0004*/ 	.word	0xffffffff
	.align		4
        /*0008*/ 	.word	0x00000000
	.align		4
        /*000c*/ 	.word	0xfffffffe
	.align		4
        /*0010*/ 	.word	0x00000000
	.align		4
        /*0014*/ 	.word	0xfffffffd
	.align		4
        /*0018*/ 	.word	0x00000000
	.align		4
        /*001c*/ 	.word	0xfffffffc


//--------------------- .text.triton_poi_fused_max_pool2d_with_indices_2 --------------------------
	.section	.text.triton_poi_fused_max_pool2d_with_indices_2,"ax",@progbits
	.align	128
        .global         triton_poi_fused_max_pool2d_with_indices_2
        .type           triton_poi_fused_max_pool2d_with_indices_2,@function
        .size           triton_poi_fused_max_pool2d_with_indices_2,(.L_x_1 - triton_poi_fused_max_pool2d_with_indices_2)
        .other          triton_poi_fused_max_pool2d_with_indices_2,@"STO_CUDA_ENTRY STV_DEFAULT"
triton_poi_fused_max_pool2d_with_indices_2:
.text.triton_poi_fused_max_pool2d_with_indices_2:
[----:B------:R-:W-:Y:S01]  /*0000*/  LDC R1, c[0x0][0x28] ;  /* 0x00000a00ff017b82 */ /* 0x000fe20000000800 */
[----:B------:R-:W1:Y:S01]  /*0010*/  S2R R0, SR_TID.X ;  /* 0x0000000000007919 */ /* 0x000e620000002100 */
[----:B------:R-:W-:Y:S01]  /*0020*/  CS2R R20, SRZ ;  /* 0x0000000000147805 */ /* 0x000fe2000001ff00 */
[----:B------:R-:W-:Y:S01]  /*0030*/  IMAD.MOV.U32 R19, RZ, RZ, RZ ;  /* 0x000000ffff137224 */ /* 0x000fe200078e00ff */
[----:B------:R-:W-:Y:S01]  /*0040*/  ULDC.64 UR4, c[0x0][0x208] ;  /* 0x0000820000047ab9 */ /* 0x000fe20000000a00 */
[----:B------:R-:W2:Y:S01]  /*0050*/  S2R R5, SR_CTAID.X ;  /* 0x0000000000057919 */ /* 0x000ea20000002500 */
[----:B------:R-:W-:Y:S01]  /*0060*/  IMAD.MOV.U32 R16, RZ, RZ, RZ ;  /* 0x000000ffff107224 */ /* 0x000fe200078e00ff */
[----:B------:R-:W-:Y:S01]  /*0070*/  ULDC.64 UR6, c[0x0][0x220] ;  /* 0x0000880000067ab9 */ /* 0x000fe20000000a00 */
[----:B-1----:R-:W-:Y:S01]  /*0080*/  IMAD.SHL.U32 R0, R0, 0x2, RZ ;  /* 0x0000000200007824 */ /* 0x002fe200078e00ff */
[----:B--2---:R-:W-:-:S04]  /*0090*/  SHF.R.S32.HI R3, RZ, 0x17, R5 ;  /* 0x00000017ff037819 */ /* 0x004fc80000011405 */
[----:B------:R-:W-:Y:S02]  /*00a0*/  LOP3.LUT R0, R0, 0xfe, RZ, 0xc0, !PT ;  /* 0x000000fe00007812 */ /* 0x000fe400078ec0ff */
[----:B------:R-:W-:-:S03]  /*00b0*/  SGXT R3, R3, 0x1 ;  /* 0x000000010303781a */ /* 0x000fc60000000200 */
[----:B------:R-:W-:-:S04]  /*00c0*/  IMAD R14, R5, 0x100, R0 ;  /* 0x00000100050e7824 */ /* 0x000fc800078e0200 */
[----:B------:R-:W-:Y:S01]  /*00d0*/  VIADD R12, R14, 0x1 ;  /* 0x000000010e0c7836 */ /* 0x000fe20000000000 */
[----:B------:R-:W-:-:S04]  /*00e0*/  LEA.HI R0, R3, R14, RZ, 0x3 ;  /* 0x0000000e03007211 */ /* 0x000fc800078f18ff */
[----:B------:R-:W-:Y:S02]  /*00f0*/  SHF.R.S32.HI R18, RZ, 0x3, R0 ;  /* 0x00000003ff127819 */ /* 0x000fe40000011400 */
[----:B------:R-:W-:Y:S02]  /*0100*/  LEA.HI R4, R3, R12, RZ, 0x3 ;  /* 0x0000000c03047211 */ /* 0x000fe400078f18ff */
[----:B------:R-:W-:Y:S01]  /*0110*/  LEA.HI R6, R18, R18, RZ, 0x3 ;  /* 0x0000001212067211 */ /* 0x000fe200078f18ff */
[----:B------:R-:W1:Y:S01]  /*0120*/  LDC.64 R2, c[0x0][0x210] ;  /* 0x00008400ff027b82 */ /* 0x000e620000000a00 */
[----:B------:R-:W-:Y:S01]  /*0130*/  LOP3.LUT R13, R0, 0xfffffff8, RZ, 0xc0, !PT ;  /* 0xfffffff8000d7812 */ /* 0x000fe200078ec0ff */
[----:B------:R-:W-:Y:S01]  /*0140*/  IMAD.SHL.U32 R15, R18, 0x20, RZ ;  /* 0x00000020120f7824 */ /* 0x000fe200078e00ff */
[----:B------:R-:W-:Y:S01]  /*0150*/  LOP3.LUT R7, R6, 0xfffffff8, RZ, 0xc0, !PT ;  /* 0xfffffff806077812 */ /* 0x000fe200078ec0ff */
[----:B------:R-:W-:Y:S01]  /*0160*/  IMAD.MOV.U32 R0, RZ, RZ, RZ ;  /* 0x000000ffff007224 */ /* 0x000fe200078e00ff */
[----:B------:R-:W-:Y:S01]  /*0170*/  LOP3.LUT R5, R4, 0xfffffff8, RZ, 0xc0, !PT ;  /* 0xfffffff804057812 */ /* 0x000fe200078ec0ff */
[----:B------:R-:W-:-:S02]  /*0180*/  IMAD.IADD R13, R14, 0x1, -R13 ;  /* 0x000000010e0d7824 */ /* 0x000fc400078e0a0d */
[----:B------:R-:W-:Y:S02]  /*0190*/  IMAD.IADD R18, R18, 0x1, -R7 ;  /* 0x0000000112127824 */ /* 0x000fe400078e0a07 */
[----:B------:R-:W-:Y:S02]  /*01a0*/  IMAD.IADD R12, R12, 0x1, -R5 ;  /* 0x000000010c0c7824 */ /* 0x000fe400078e0a05 */
[--C-:B------:R-:W-:Y:S01]  /*01b0*/  IMAD R17, R13, 0x2, R15.reuse ;  /* 0x000000020d117824 */ /* 0x100fe200078e020f */
[----:B------:R-:W-:Y:S01]  /*01c0*/  ISETP.GT.AND P1, PT, R18, RZ, PT ;  /* 0x000000ff1200720c */ /* 0x000fe20003f24270 */
[C---:B------:R-:W-:Y:S02]  /*01d0*/  IMAD R15, R12.reuse, 0x2, R15 ;  /* 0x000000020c0f7824 */ /* 0x040fe400078e020f */
[----:B------:R-:W-:Y:S01]  /*01e0*/  VIADD R5, R17, 0xffffffef ;  /* 0xffffffef11057836 */ /* 0x000fe20000000000 */
[----:B------:R-:W-:Y:S01]  /*01f0*/  ISETP.GT.AND P3, PT, R13, RZ, P1 ;  /* 0x000000ff0d00720c */ /* 0x000fe20000f64270 */
[----:B------:R-:W-:Y:S01]  /*0200*/  VIADD R9, R15, 0xffffffef ;  /* 0xffffffef0f097836 */ /* 0x000fe20000000000 */
[----:B------:R-:W-:Y:S01]  /*0210*/  ISETP.GT.AND P2, PT, R13, -0x1, P1 ;  /* 0xffffffff0d00780c */ /* 0x000fe20000f44270 */
[----:B------:R-:W-:Y:S01]  /*0220*/  VIADD R11, R15, 0xfffffff0 ;  /* 0xfffffff00f0b7836 */ /* 0x000fe20000000000 */
[C---:B------:R-:W-:Y:S01]  /*0230*/  ISETP.GT.AND P4, PT, R12.reuse, RZ, P1 ;  /* 0x000000ff0c00720c */ /* 0x040fe20000f84270 */
[----:B------:R-:W-:Y:S01]  /*0240*/  VIADD R7, R17, 0xfffffff0 ;  /* 0xfffffff011077836 */ /* 0x000fe20000000000 */
[----:B------:R-:W-:Y:S01]  /*0250*/  ISETP.GT.AND P1, PT, R12, -0x1, P1 ;  /* 0xffffffff0c00780c */ /* 0x000fe20000f24270 */
[----:B-1----:R-:W-:-:S04]  /*0260*/  IMAD.WIDE R4, R5, 0x4, R2 ;  /* 0x0000000405047825 */ /* 0x002fc800078e0202 */
[--C-:B------:R-:W-:Y:S02]  /*0270*/  IMAD.WIDE R8, R9, 0x4, R2.reuse ;  /* 0x0000000409087825 */ /* 0x100fe400078e0202 */
[----:B------:R1:W2:Y:S02]  /*0280*/  @P3 LDG.E.EL R20, desc[UR4][R4.64] ;  /* 0x0000000404143981 */ /* 0x0002a4000c2e1900 */
[--C-:B------:R-:W-:Y:S02]  /*0290*/  IMAD.WIDE R10, R11, 0x4, R2.reuse ;  /* 0x000000040b0a7825 */ /* 0x100fe400078e0202 */
[----:B------:R-:W3:Y:S02]  /*02a0*/  @P4 LDG.E.EL R19, desc[UR4][R8.64] ;  /* 0x0000000408134981 */ /* 0x000ee4000c2e1900 */
[----:B------:R-:W-:Y:S02]  /*02b0*/  IMAD.WIDE R6, R7, 0x4, R2 ;  /* 0x0000000407067825 */ /* 0x000fe400078e0202 */
[----:B------:R4:W5:Y:S02]  /*02c0*/  @P1 LDG.E.EL R16, desc[UR4][R10.64] ;  /* 0x000000040a101981 */ /* 0x000964000c2e1900 */
[----:B------:R-:W-:-:S02]  /*02d0*/  VIADD R23, R15, 0xfffffff1 ;  /* 0xfffffff10f177836 */ /* 0x000fc40000000000 */
[----:B------:R-:W5:Y:S01]  /*02e0*/  @P2 LDG.E.EL R0, desc[UR4][R6.64] ;  /* 0x0000000406002981 */ /* 0x000f62000c2e1900 */
[----:B------:R-:W-:Y:S02]  /*02f0*/  VIADD R25, R17, 0xfffffff1 ;  /* 0xfffffff111197836 */ /* 0x000fe40000000000 */
[----:B------:R-:W-:Y:S01]  /*0300*/  IMAD.WIDE R22, R23, 0x4, R2 ;  /* 0x0000000417167825 */ /* 0x000fe200078e0202 */
[----:B------:R-:W-:-:S03]  /*0310*/  ISETP.GT.AND P0, PT, R18, -0x1, PT ;  /* 0xffffffff1200780c */ /* 0x000fc60003f04270 */
[----:B------:R-:W-:Y:S01]  /*0320*/  IMAD.MOV.U32 R26, RZ, RZ, RZ ;  /* 0x000000ffff1a7224 */ /* 0x000fe200078e00ff */
[----:B------:R4:W5:Y:S01]  /*0330*/  @P1 LDG.E.EL R21, desc[UR4][R22.64] ;  /* 0x0000000416151981 */ /* 0x000962000c2e1900 */
[----:B------:R-:W-:Y:S01]  /*0340*/  IMAD.WIDE R24, R25, 0x4, R2 ;  /* 0x0000000419187825 */ /* 0x000fe200078e0202 */
[----:B------:R-:W-:-:S03]  /*0350*/  ISETP.GT.AND P6, PT, R13, RZ, P0 ;  /* 0x000000ff0d00720c */ /* 0x000fc600007c4270 */
[----:B-1----:R-:W-:Y:S01]  /*0360*/  VIADD R5, R17, 0xffffffff ;  /* 0xffffffff11057836 */ /* 0x002fe20000000000 */
[----:B------:R-:W5:Y:S01]  /*0370*/  @P2 LDG.E.EL R26, desc[UR4][R24.64] ;  /* 0x00000004181a2981 */ /* 0x000f62000c2e1900 */
[----:B----4-:R-:W-:Y:S02]  /*0380*/  CS2R R10, SRZ ;  /* 0x00000000000a7805 */ /* 0x010fe4000001ff00 */
[----:B------:R-:W-:Y:S01]  /*0390*/  IMAD.WIDE R4, R5, 0x4, R2 ;  /* 0x0000000405047825 */ /* 0x000fe200078e0202 */
[----:B------:R-:W-:-:S05]  /*03a0*/  ISETP.GT.AND P0, PT, R12, RZ, P0 ;  /* 0x000000ff0c00720c */ /* 0x000fca0000704270 */
[----:B------:R-:W4:Y:S01]  /*03b0*/  @P6 LDG.E.EL R10, desc[UR4][R4.64] ;  /* 0x00000004040a6981 */ /* 0x000f22000c2e1900 */
[----:B0-----:R-:W-:Y:S02]  /*03c0*/  IMAD.MOV.U32 R22, RZ, RZ, RZ ;  /* 0x000000ffff167224 */ /* 0x001fe400078e00ff */
[----:B------:R-:W-:-:S05]  /*03d0*/  IMAD.WIDE R8, R15, 0x4, R2 ;  /* 0x000000040f087825 */ /* 0x000fca00078e0202 */
[----:B------:R-:W4:Y:S01]  /*03e0*/  @P0 LDG.E.EL R22, desc[UR4][R8.64+-0x4] ;  /* 0xfffffc0408160981 */ /* 0x000f22000c2e1900 */
[----:B------:R-:W-:-:S04]  /*03f0*/  VIADD R7, R17, 0xf ;  /* 0x0000000f11077836 */ /* 0x000fc80000000000 */
[----:B------:R-:W-:-:S05]  /*0400*/  IMAD.WIDE R6, R7, 0x4, R2 ;  /* 0x0000000407067825 */ /* 0x000fca00078e0202 */
[----:B------:R0:W4:Y:S01]  /*0410*/  @P6 LDG.E.EL R11, desc[UR4][R6.64] ;  /* 0x00000004060b6981 */ /* 0x000122000c2e1900 */
[----:B------:R-:W-:Y:S01]  /*0420*/  LOP3.LUT R13, R18, R13, RZ, 0xfc, !PT ;  /* 0x0000000d120d7212 */ /* 0x000fe200078efcff */
[----:B0-----:R-:W-:Y:S01]  /*0430*/  IMAD.MOV.U32 R6, RZ, RZ, RZ ;  /* 0x000000ffff067224 */ /* 0x001fe200078e00ff */
[----:B--2---:R-:W-:Y:S02]  /*0440*/  SEL R23, R20, 0xff800000, P3 ;  /* 0xff80000014177807 */ /* 0x004fe40001800000 */
[----:B---3--:R-:W-:Y:S02]  /*0450*/  SEL R20, R19, 0xff800000, P4 ;  /* 0xff80000013147807 */ /* 0x008fe40002000000 */
[----:B-----5:R-:W-:Y:S02]  /*0460*/  SEL R19, R16, 0xff800000, P1 ;  /* 0xff80000010137807 */ /* 0x020fe40000800000 */
[----:B------:R-:W-:Y:S02]  /*0470*/  SEL R16, R0, 0xff800000, P2 ;  /* 0xff80000000107807 */ /* 0x000fe40001000000 */
[----:B------:R-:W-:-:S02]  /*0480*/  FSETP.GT.AND P4, PT, R19, R20, PT ;  /* 0x000000141300720b */ /* 0x000fc40003f84000 */
[----:B------:R-:W-:Y:S02]  /*0490*/  FSETP.GT.AND P5, PT, R16, R23, PT ;  /* 0x000000171000720b */ /* 0x000fe40003fa4000 */
[----:B------:R-:W-:-:S04]  /*04a0*/  SEL R4, R21, 0xff800000, P1 ;  /* 0xff80000015047807 */ /* 0x000fc80000800000 */
[----:B------:R-:W-:Y:S02]  /*04b0*/  FSETP.NAN.AND P1, PT, R4, R4, PT ;  /* 0x000000040400720b */ /* 0x000fe40003f28000 */
[----:B------:R-:W-:Y:S02]  /*04c0*/  SEL R5, R26, 0xff800000, P2 ;  /* 0xff8000001a057807 */ /* 0x000fe40001000000 */
[C---:B------:R-:W-:Y:S02]  /*04d0*/  FSETP.NAN.AND P2, PT, R19.reuse, R19, PT ;  /* 0x000000131300720b */ /* 0x040fe40003f48000 */
[----:B------:R-:W-:Y:S02]  /*04e0*/  FSETP.NAN.AND P3, PT, R16, R16, PT ;  /* 0x000000101000720b */ /* 0x000fe40003f68000 */
[----:B------:R-:W-:Y:S02]  /*04f0*/  @!P4 SEL R19, R19, R20, P2 ;  /* 0x000000141313c207 */ /* 0x000fe40001000000 */
[----:B------:R-:W-:-:S02]  /*0500*/  FSETP.NAN.AND P2, PT, R5, R5, PT ;  /* 0x000000050500720b */ /* 0x000fc40003f48000 */
[----:B------:R-:W-:Y:S02]  /*0510*/  @!P5 SEL R16, R16, R23, P3 ;  /* 0x000000171010d207 */ /* 0x000fe40001800000 */
[----:B------:R-:W-:Y:S02]  /*0520*/  FSETP.GEU.AND P3, PT, R19, R4, PT ;  /* 0x000000041300720b */ /* 0x000fe40003f6e000 */
[----:B----4-:R-:W-:Y:S02]  /*0530*/  SEL R10, R10, 0xff800000, P6 ;  /* 0xff8000000a0a7807 */ /* 0x010fe40003000000 */
[----:B------:R-:W-:Y:S02]  /*0540*/  @!P1 SEL R4, R4, R19, !P3 ;  /* 0x0000001304049207 */ /* 0x000fe40005800000 */
[----:B------:R-:W-:Y:S02]  /*0550*/  P2R R20, PR, RZ, 0x10 ;  /* 0x00000010ff147803 */ /* 0x000fe40000000000 */
[----:B------:R-:W-:-:S02]  /*0560*/  FSETP.NAN.AND P1, PT, R10, R10, PT ;  /* 0x0000000a0a00720b */ /* 0x000fc40003f28000 */
[----:B------:R-:W-:-:S04]  /*0570*/  FSETP.GEU.AND P4, PT, R16, R5, PT ;  /* 0x000000051000720b */ /* 0x000fc80003f8e000 */
[----:B------:R-:W-:Y:S02]  /*0580*/  @!P2 SEL R5, R5, R16, !P4 ;  /* 0x000000100505a207 */ /* 0x000fe40006000000 */
[----:B------:R-:W-:Y:S02]  /*0590*/  P2R R19, PR, RZ, 0x10 ;  /* 0x00000010ff137803 */ /* 0x000fe40000000000 */
[----:B------:R-:W-:Y:S02]  /*05a0*/  FSETP.GEU.AND P4, PT, R5, R10, PT ;  /* 0x0000000a0500720b */ /* 0x000fe40003f8e000 */
[----:B------:R-:W-:Y:S02]  /*05b0*/  SEL R7, R22, 0xff800000, P0 ;  /* 0xff80000016077807 */ /* 0x000fe40000000000 */
[----:B------:R-:W-:Y:S02]  /*05c0*/  @!P1 SEL R10, R10, R5, !P4 ;  /* 0x000000050a0a9207 */ /* 0x000fe40006000000 */
[----:B------:R-:W-:-:S02]  /*05d0*/  FSETP.NAN.AND P1, PT, R7, R7, PT ;  /* 0x000000070700720b */ /* 0x000fc40003f28000 */
[----:B------:R-:W-:-:S04]  /*05e0*/  FSETP.GEU.AND P2, PT, R4, R7, PT ;  /* 0x000000070400720b */ /* 0x000fc80003f4e000 */
[----:B------:R-:W-:-:S07]  /*05f0*/  P2R R21, PR, RZ, 0x4 ;  /* 0x00000004ff157803 */ /* 0x000fce0000000000 */
[----:B------:R-:W-:Y:S02]  /*0600*/  @!P1 SEL R7, R7, R4, !P2 ;  /* 0x0000000407079207 */ /* 0x000fe40005000000 */
[----:B------:R-:W-:Y:S01]  /*0610*/  ISETP.GT.AND P2, PT, R13, -0x1, PT ;  /* 0xffffffff0d00780c */ /* 0x000fe20003f44270 */
[----:B------:R-:W-:-:S12]  /*0620*/  IMAD.WIDE R4, R17, 0x4, R2 ;  /* 0x0000000411047825 */ /* 0x000fd800078e0202 */
[----:B------:R-:W2:Y:S01]  /*0630*/  @P2 LDG.E.EL R6, desc[UR4][R4.64] ;  /* 0x0000000404062981 */ /* 0x000ea2000c2e1900 */
[----:B------:R-:W-:Y:S02]  /*0640*/  SEL R0, R11, 0xff800000, P6 ;  /* 0xff8000000b007807 */ /* 0x000fe40003000000 */
[----:B------:R-:W-:Y:S02]  /*0650*/  P2R R16, PR, RZ, 0x10 ;  /* 0x00000010ff107803 */ /* 0x000fe40000000000 */
[----:B------:R-:W-:Y:S02]  /*0660*/  LOP3.LUT R12, R18, R12, RZ, 0xfc, !PT ;  /* 0x0000000c120c7212 */ /* 0x000fe400078efcff */
[----:B--2---:R-:W-:-:S04]  /*0670*/  SEL R11, R6, 0xff800000, P2 ;  /* 0xff800000060b7807 */ /* 0x004fc80001000000 */
[-C--:B------:R-:W-:Y:S02]  /*0680*/  FSETP.NAN.AND P1, PT, R11, R11.reuse, PT ;  /* 0x0000000b0b00720b */ /* 0x080fe40003f28000 */
[----:B------:R-:W-:Y:S01]  /*0690*/  FSETP.GEU.AND P4, PT, R10, R11, PT ;  /* 0x0000000b0a00720b */ /* 0x000fe20003f8e000 */
[----:B------:R-:W-:-:S10]  /*06a0*/  IMAD.MOV.U32 R6, RZ, RZ, RZ ;  /* 0x000000ffff067224 */ /* 0x000fd400078e00ff */
[----:B------:R-:W-:Y:S02]  /*06b0*/  @!P1 SEL R11, R11, R10, !P4 ;  /* 0x0000000a0b0b9207 */ /* 0x000fe40006000000 */
[----:B------:R-:W-:-:S13]  /*06c0*/  ISETP.GT.AND P1, PT, R12, -0x1, PT ;  /* 0xffffffff0c00780c */ /* 0x000fda0003f24270 */
[----:B------:R-:W2:Y:S01]  /*06d0*/  @P1 LDG.E.EL R6, desc[UR4][R8.64] ;  /* 0x0000000408061981 */ /* 0x000ea2000c2e1900 */
[----:B------:R-:W-:Y:S02]  /*06e0*/  P2R R13, PR, RZ, 0x10 ;  /* 0x00000010ff0d7803 */ /* 0x000fe40000000000 */
[----:B--2---:R-:W-:-:S04]  /*06f0*/  SEL R6, R6, 0xff800000, P1 ;  /* 0xff80000006067807 */ /* 0x004fc80000800000 */
[-C--:B------:R-:W-:Y:S02]  /*0700*/  FSETP.NAN.AND P6, PT, R6, R6.reuse, PT ;  /* 0x000000060600720b */ /* 0x080fe40003fc8000 */
[----:B------:R-:W-:-:S11]  /*0710*/  FSETP.GEU.AND P4, PT, R7, R6, PT ;  /* 0x000000060700720b */ /* 0x000fd60003f8e000 */
[----:B------:R-:W-:Y:S01]  /*0720*/  @!P6 SEL R6, R6, R7, !P4 ;  /* 0x000000070606e207 */ /* 0x000fe20006000000 */
[----:B------:R-:W-:-:S06]  /*0730*/  IMAD.MOV.U32 R7, RZ, RZ, RZ ;  /* 0x000000ffff077224 */ /* 0x000fcc00078e00ff */
        /* <DEDUP_REMOVED lines=8> */
[----:B------:R-:W-:Y:S01]  /*07c0*/  P2R R10, PR, RZ, 0x10 ;  /* 0x00000010ff0a7803 */ /* 0x000fe20000000000 */
[----:B------:R-:W-:-:S04]  /*07d0*/  VIADD R5, R15, 0xf ;  /* 0x0000000f0f057836 */ /* 0x000fc80000000000 */
[----:B------:R-:W-:Y:S01]  /*07e0*/  IMAD.WIDE R4, R5, 0x4, R2 ;  /* 0x0000000405047825 */ /* 0x000fe200078e0202 */
[----:B--2---:R-:W-:-:S04]  /*07f0*/  SEL R11, R11, 0xff800000, P1 ;  /* 0xff8000000b0b7807 */ /* 0x004fc80000800000 */
[-C--:B------:R-:W-:Y:S02]  /*0800*/  FSETP.NAN.AND P6, PT, R11, R11.reuse, PT ;  /* 0x0000000b0b00720b */ /* 0x080fe40003fc8000 */
[----:B------:R-:W-:-:S11]  /*0810*/  FSETP.GEU.AND P4, PT, R6, R11, PT ;  /* 0x0000000b0600720b */ /* 0x000fd60003f8e000 */
[----:B------:R-:W-:Y:S01]  /*0820*/  @!P6 SEL R11, R11, R6, !P4 ;  /* 0x000000060b0be207 */ /* 0x000fe20006000000 */
[----:B------:R-:W-:-:S06]  /*0830*/  IMAD.MOV.U32 R6, RZ, RZ, RZ ;  /* 0x000000ffff067224 */ /* 0x000fcc00078e00ff */
[----:B------:R-:W2:Y:S01]  /*0840*/  @P0 LDG.E.EL R6, desc[UR4][R4.64] ;  /* 0x0000000404060981 */ /* 0x000ea2000c2e1900 */
[----:B------:R-:W-:Y:S01]  /*0850*/  FSETP.NAN.AND P6, PT, R0, R0, PT ;  /* 0x000000000000720b */ /* 0x000fe20003fc8000 */
[----:B------:R-:W-:-:S04]  /*0860*/  VIADD R9, R17, 0x10 ;  /* 0x0000001011097836 */ /* 0x000fc80000000000 */
[----:B------:R-:W-:Y:S01]  /*0870*/  IMAD.WIDE R8, R9, 0x4, R2 ;  /* 0x0000000409087825 */ /* 0x000fe200078e0202 */
[----:B--2---:R-:W-:Y:S02]  /*0880*/  SEL R6, R6, 0xff800000, P0 ;  /* 0xff80000006067807 */ /* 0x004fe40000000000 */
[----:B------:R-:W-:-:S05]  /*0890*/  FSETP.GEU.AND P0, PT, R7, R0, PT ;  /* 0x000000000700720b */ /* 0x000fca0003f0e000 */
[----:B------:R-:W-:Y:S01]  /*08a0*/  @!P6 SEL R0, R0, R7, !P0 ;  /* 0x000000070000e207 */ /* 0x000fe20004000000 */
[----:B------:R-:W-:-:S06]  /*08b0*/  IMAD.MOV.U32 R7, RZ, RZ, RZ ;  /* 0x000000ffff077224 */ /* 0x000fcc00078e00ff */
[----:B------:R-:W2:Y:S01]  /*08c0*/  @P2 LDG.E.EL R7, desc[UR4][R8.64] ;  /* 0x0000000408072981 */ /* 0x000ea2000c2e1900 */
[----:B------:R-:W-:Y:S01]  /*08d0*/  P2R R18, PR, RZ, 0x10 ;  /* 0x00000010ff127803 */ /* 0x000fe20000000000 */
[----:B------:R-:W-:Y:S01]  /*08e0*/  VIADD R5, R15, 0x10 ;  /* 0x000000100f057836 */ /* 0x000fe20000000000 */
[----:B--2---:R-:W-:-:S04]  /*08f0*/  SEL R7, R7, 0xff800000, P2 ;  /* 0xff80000007077807 */ /* 0x004fc80001000000 */
[-C--:B------:R-:W-:Y:S02]  /*0900*/  FSETP.NAN.AND P4, PT, R7, R7.reuse, PT ;  /* 0x000000070700720b */ /* 0x080fe40003f88000 */
[----:B------:R-:W-:-:S11]  /*0910*/  FSETP.GEU.AND P6, PT, R0, R7, PT ;  /* 0x000000070000720b */ /* 0x000fd60003fce000 */
[----:B------:R-:W-:Y:S02]  /*0920*/  @!P4 SEL R7, R7, R0, !P6 ;  /* 0x000000000707c207 */ /* 0x000fe40007000000 */
[----:B------:R-:W-:Y:S02]  /*0930*/  SEL R0, RZ, 0x1, !P5 ;  /* 0x00000001ff007807 */ /* 0x000fe40006800000 */
[----:B------:R-:W-:Y:S02]  /*0940*/  FSETP.NAN.AND P5, PT, R6, R6, PT ;  /* 0x000000060600720b */ /* 0x000fe40003fa8000 */
[----:B------:R-:W-:-:S04]  /*0950*/  ISETP.NE.AND P4, PT, R20, RZ, PT ;  /* 0x000000ff1400720c */ /* 0x000fc80003f85270 */
[----:B------:R-:W-:Y:S02]  /*0960*/  SEL R4, RZ, 0x1, !P4 ;  /* 0x00000001ff047807 */ /* 0x000fe40006000000 */
[----:B------:R-:W-:-:S05]  /*0970*/  FSETP.GEU.AND P4, PT, R11, R6, PT ;  /* 0x000000060b00720b */ /* 0x000fca0003f8e000 */
[----:B------:R-:W-:Y:S02]  /*0980*/  @!P5 SEL R6, R6, R11, !P4 ;  /* 0x0000000b0606d207 */ /* 0x000fe40006000000 */
[----:B------:R-:W-:Y:S02]  /*0990*/  ISETP.NE.AND P5, PT, R19, RZ, PT ;  /* 0x000000ff1300720c */ /* 0x000fe40003fa5270 */
[----:B------:R-:W-:Y:S02]  /*09a0*/  SEL R8, R4, 0x2, P3 ;  /* 0x0000000204087807 */ /* 0x000fe40001800000 */
[----:B------:R-:W-:Y:S01]  /*09b0*/  SEL R11, R0, 0x2, P5 ;  /* 0x00000002000b7807 */ /* 0x000fe20002800000 */
[----:B------:R-:W-:Y:S02]  /*09c0*/  IMAD.MOV.U32 R0, RZ, RZ, RZ ;  /* 0x000000ffff007224 */ /* 0x000fe400078e00ff */
[----:B------:R-:W-:-:S05]  /*09d0*/  IMAD.WIDE R4, R5, 0x4, R2 ;  /* 0x0000000405047825 */ /* 0x000fca00078e0202 */
[----:B------:R-:W2:Y:S01]  /*09e0*/  @P1 LDG.E.EL R0, desc[UR4][R4.64] ;  /* 0x0000000404001981 */ /* 0x000ea2000c2e1900 */
[----:B------:R-:W-:Y:S02]  /*09f0*/  P2R R22, PR, RZ, 0x1 ;  /* 0x00000001ff167803 */ /* 0x000fe40000000000 */
[----:B------:R-:W-:-:S04]  /*0a00*/  ISETP.NE.AND P0, PT, R12, RZ, PT ;  /* 0x000000ff0c00720c */ /* 0x000fc80003f05270 */
[----:B------:R-:W-:Y:S02]  /*0a10*/  P2R R12, PR, RZ, 0x1 ;  /* 0x00000001ff0c7803 */ /* 0x000fe40000000000 */
[----:B------:R-:W-:-:S04]  /*0a20*/  ISETP.NE.AND P0, PT, R13, RZ, PT ;  /* 0x000000ff0d00720c */ /* 0x000fc80003f05270 */
[----:B------:R-:W-:Y:S02]  /*0a30*/  P2R R13, PR, RZ, 0x1 ;  /* 0x00000001ff0d7803 */ /* 0x000fe40000000000 */
[----:B------:R-:W-:-:S04]  /*0a40*/  ISETP.NE.AND P0, PT, R21, RZ, PT ;  /* 0x000000ff1500720c */ /* 0x000fc80003f05270 */
[----:B------:R-:W-:Y:S02]  /*0a50*/  P2R R21, PR, RZ, 0x1 ;  /* 0x00000001ff157803 */ /* 0x000fe40000000000 */
[----:B------:R-:W-:Y:S01]  /*0a60*/  ISETP.NE.AND P0, PT, R16, RZ, PT ;  /* 0x000000ff1000720c */ /* 0x000fe20003f05270 */
[----:B------:R-:W-:-:S03]  /*0a70*/  VIADD R9, R17, 0x11 ;  /* 0x0000001111097836 */ /* 0x000fc60000000000 */
[----:B------:R-:W-:Y:S02]  /*0a80*/  SEL R11, R11, 0x3, P0 ;  /* 0x000000030b0b7807 */ /* 0x000fe40000000000 */
[----:B------:R-:W-:-:S04]  /*0a90*/  ISETP.NE.AND P0, PT, R21, RZ, PT ;  /* 0x000000ff1500720c */ /* 0x000fc80003f05270 */
[----:B------:R-:W-:Y:S01]  /*0aa0*/  SEL R16, R8, 0x3, P0 ;  /* 0x0000000308107807 */ /* 0x000fe20000000000 */
[----:B------:R-:W-:Y:S01]  /*0ab0*/  IMAD.WIDE R8, R9, 0x4, R2 ;  /* 0x0000000409087825 */ /* 0x000fe200078e0202 */
[----:B--2---:R-:W-:-:S04]  /*0ac0*/  SEL R0, R0, 0xff800000, P1 ;  /* 0xff80000000007807 */ /* 0x004fc80000800000 */
[-C--:B------:R-:W-:Y:S02]  /*0ad0*/  FSETP.NAN.AND P3, PT, R0, R0.reuse, PT ;  /* 0x000000000000720b */ /* 0x080fe40003f68000 */
[----:B------:R-:W-:-:S11]  /*0ae0*/  FSETP.GEU.AND P5, PT, R6, R0, PT ;  /* 0x000000000600720b */ /* 0x000fd60003fae000 */
[----:B------:R-:W-:Y:S01]  /*0af0*/  @!P3 SEL R0, R0, R6, !P5 ;  /* 0x000000060000b207 */ /* 0x000fe20006800000 */
[----:B------:R-:W-:-:S06]  /*0b00*/  IMAD.MOV.U32 R6, RZ, RZ, RZ ;  /* 0x000000ffff067224 */ /* 0x000fcc00078e00ff */
[----:B------:R-:W2:Y:S01]  /*0b10*/  @P2 LDG.E.EL R6, desc[UR4][R8.64] ;  /* 0x0000000408062981 */ /* 0x000ea2000c2e1900 */
[----:B------:R-:W-:Y:S01]  /*0b20*/  ISETP.NE.AND P0, PT, R13, RZ, PT ;  /* 0x000000ff0d00720c */ /* 0x000fe20003f05270 */
[----:B------:R-:W-:Y:S01]  /*0b30*/  IMAD.MOV.U32 R5, RZ, RZ, RZ ;  /* 0x000000ffff057224 */ /* 0x000fe200078e00ff */
[----:B--2---:R-:W-:Y:S02]  /*0b40*/  SEL R4, R6, 0xff800000, P2 ;  /* 0xff80000006047807 */ /* 0x004fe40001000000 */
[----:B------:R-:W-:Y:S01]  /*0b50*/  SEL R6, R11, 0x4, P0 ;  /* 0x000000040b067807 */ /* 0x000fe20000000000 */
[----:B------:R-:W-:Y:S01]  /*0b60*/  VIADD R11, R15, 0x11 ;  /* 0x000000110f0b7836 */ /* 0x000fe20000000000 */
[----:B------:R-:W-:-:S03]  /*0b70*/  ISETP.NE.AND P2, PT, R10, RZ, PT ;  /* 0x000000ff0a00720c */ /* 0x000fc60003f45270 */
[----:B------:R-:W-:Y:S01]  /*0b80*/  IMAD.WIDE R10, R11, 0x4, R2 ;  /* 0x000000040b0a7825 */ /* 0x000fe200078e0202 */
[----:B------:R-:W-:Y:S01]  /*0b90*/  ISETP.NE.AND P0, PT, R12, RZ, PT ;  /* 0x000000ff0c00720c */ /* 0x000fe20003f05270 */
[----:B------:R-:W0:Y:S03]  /*0ba0*/  LDC.64 R2, c[0x0][0x218] ;  /* 0x00008600ff027b82 */ /* 0x000e260000000a00 */
[----:B------:R1:W2:Y:S01]  /*0bb0*/  @P1 LDG.E.EL R5, desc[UR4][R10.64] ;  /* 0x000000040a051981 */ /* 0x0002a2000c2e1900 */
[----:B------:R-:W-:Y:S02]  /*0bc0*/  SEL R16, R16, 0x4, P0 ;  /* 0x0000000410107807 */ /* 0x000fe40000000000 */
[----:B------:R-:W-:Y:S02]  /*0bd0*/  ISETP.NE.AND P3, PT, R18, RZ, PT ;  /* 0x000000ff1200720c */ /* 0x000fe40003f65270 */
[----:B------:R-:W-:-:S02]  /*0be0*/  ISETP.NE.AND P0, PT, R22, RZ, PT ;  /* 0x000000ff1600720c */ /* 0x000fc40003f05270 */
[----:B------:R-:W-:Y:S02]  /*0bf0*/  SEL R6, R6, 0x5, P2 ;  /* 0x0000000506067807 */ /* 0x000fe40001000000 */
[----:B------:R-:W-:Y:S02]  /*0c00*/  SEL R16, R16, 0x5, P3 ;  /* 0x0000000510107807 */ /* 0x000fe40001800000 */
[----:B------:R-:W-:Y:S02]  /*0c10*/  SEL R6, R6, 0x6, P0 ;  /* 0x0000000606067807 */ /* 0x000fe40000000000 */
[----:B------:R-:W-:Y:S02]  /*0c20*/  SEL R16, R16, 0x6, P4 ;  /* 0x0000000610107807 */ /* 0x000fe40002000000 */
[----:B------:R-:W-:Y:S02]  /*0c30*/  SEL R6, R6, 0x7, P6 ;  /* 0x0000000706067807 */ /* 0x000fe40003000000 */
[----:B------:R-:W-:-:S02]  /*0c40*/  FSETP.GEU.AND P2, PT, R7, R4, PT ;  /* 0x000000040700720b */ /* 0x000fc40003f4e000 */
[----:B------:R-:W-:Y:S02]  /*0c50*/  SEL R16, R16, 0x7, P5 ;  /* 0x0000000710107807 */ /* 0x000fe40002800000 */
[----:B------:R-:W-:Y:S02]  /*0c60*/  SEL R6, R6, 0x8, P2 ;  /* 0x0000000806067807 */ /* 0x000fe40001000000 */
[----:B------:R-:W-:Y:S02]  /*0c70*/  IADD3 R8, P4, R14, UR6, RZ ;  /* 0x000000060e087c10 */ /* 0x000fe4000ff9e0ff */
[----:B-1----:R-:W-:Y:S01]  /*0c80*/  LOP3.LUT R11, R6, 0xff, RZ, 0xc0, !PT ;  /* 0x000000ff060b7812 */ /* 0x002fe200078ec0ff */
[C---:B0-----:R-:W-:Y:S01]  /*0c90*/  IMAD.WIDE R2, R14.reuse, 0x4, R2 ;  /* 0x000000040e027825 */ /* 0x041fe200078e0202 */
[----:B------:R-:W-:Y:S02]  /*0ca0*/  LEA.HI.X.SX32 R9, R14, UR7, 0x1, P4 ;  /* 0x000000070e097c11 */ /* 0x000fe4000a0f0eff */
[----:B--2---:R-:W-:-:S02]  /*0cb0*/  SEL R5, R5, 0xff800000, P1 ;  /* 0xff80000005057807 */ /* 0x004fc40000800000 */
[----:B------:R-:W-:Y:S02]  /*0cc0*/  FSETP.NAN.AND P1, PT, R4, R4, PT ;  /* 0x000000040400720b */ /* 0x000fe40003f28000 */
[-C--:B------:R-:W-:Y:S02]  /*0cd0*/  FSETP.NAN.AND P0, PT, R5, R5.reuse, PT ;  /* 0x000000050500720b */ /* 0x080fe40003f08000 */
[----:B------:R-:W-:-:S04]  /*0ce0*/  FSETP.GEU.AND P3, PT, R0, R5, PT ;  /* 0x000000050000720b */ /* 0x000fc80003f6e000 */
[----:B------:R-:W-:-:S05]  /*0cf0*/  SEL R16, R16, 0x8, P3 ;  /* 0x0000000810107807 */ /* 0x000fca0001800000 */
[----:B------:R-:W-:Y:S01]  /*0d00*/  @!P1 SEL R4, R4, R7, !P2 ;  /* 0x0000000704049207 */ /* 0x000fe20005000000 */
[----:B------:R-:W-:Y:S01]  /*0d10*/  IMAD R11, R16, 0x100, R11 ;  /* 0x00000100100b7824 */ /* 0x000fe200078e020b */
[----:B------:R-:W-:-:S05]  /*0d20*/  @!P0 SEL R5, R5, R0, !P3 ;  /* 0x0000000005058207 */ /* 0x000fca0005800000 */
[----:B------:R-:W-:Y:S04]  /*0d30*/  STG.E.64 desc[UR4][R2.64], R4 ;  /* 0x0000000402007986 */ /* 0x000fe8000c101b04 */
[----:B------:R-:W-:Y:S01]  /*0d40*/  STG.E.U16 desc[UR4][R8.64], R11 ;  /* 0x0000000b08007986 */ /* 0x000fe2000c101504 */
[----:B------:R-:W-:Y:S05]  /*0d50*/  EXIT ;  /* 0x000000000000794d */ /* 0x000fea0003800000 */
.L_x_0:
[----:B------:R-:W-:-:S00]  /*0d60*/  BRA `(.L_x_0) ;  /* 0xfffffffc00fc7947 */ /* 0x000fc0000383ffff */
[----:B------:R-:W-:-:S00]  /*0d70*/  NOP ;  /* 0x0000000000007918 */ /* 0x000fc00000000000 */
        /* <DEDUP_REMOVED lines=8> */
.L_x_1:


//--------------------- .nv.constant0.triton_poi_fused_max_pool2d_with_indices_2 --------------------------
	.section	.nv.constant0.triton_poi_fused_max_pool2d_with_indices_2,"a",@progbits
	.sectionflags	@""
	.align	4
.nv.constant0.triton_poi_fused_max_pool2d_with_indices_2:
	.zero		556
